//
// Generated by NVIDIA NVVM Compiler
//
// Compiler Build ID: CL-36424714
// Cuda compilation tools, release 13.0, V13.0.88
// Based on NVVM 20.0.0
//

.version 9.0
.target sm_100
.address_size 64

	// .globl	_Z10cudaSumGPUPi

.visible .entry _Z10cudaSumGPUPi(
	.param .u64 .ptr .align 1 _Z10cudaSumGPUPi_param_0
)
{
	.reg .pred 	%p<8>;
	.reg .b32 	%r<116>;
	.reg .b64 	%rd<14>;

	ld.param.u64 	%rd3, [_Z10cudaSumGPUPi_param_0];
	cvta.to.global.u64 	%rd1, %rd3;
	mov.u32 	%r40, %ntid.x;
	mov.u32 	%r41, %ctaid.x;
	mov.u32 	%r1, %tid.x;
	mad.lo.s32 	%r42, %r40, %r41, %r1;
	div.u32 	%r2, 1048576, %r40;
	mul.lo.s32 	%r3, %r2, %r42;
	and.b32  	%r4, %r2, 15;
	and.b32  	%r110, %r2, 2097136;
	neg.s32 	%r103, %r110;
	add.s64 	%rd2, %rd1, 32;
	add.s32 	%r101, %r3, -16;
	mov.b32 	%r104, 0;
	mov.u32 	%r102, %r3;
	mov.u32 	%r115, %r104;
$L__BB0_1:
	.pragma "nounroll";
	mul.wide.s32 	%rd4, %r102, 4;
	add.s64 	%rd5, %rd2, %rd4;
	ld.global.u32 	%r44, [%rd5+-32];
	add.s32 	%r45, %r44, %r115;
	ld.global.u32 	%r46, [%rd5+-28];
	add.s32 	%r47, %r46, %r45;
	ld.global.u32 	%r48, [%rd5+-24];
	add.s32 	%r49, %r48, %r47;
	ld.global.u32 	%r50, [%rd5+-20];
	add.s32 	%r51, %r50, %r49;
	ld.global.u32 	%r52, [%rd5+-16];
	add.s32 	%r53, %r52, %r51;
	ld.global.u32 	%r54, [%rd5+-12];
	add.s32 	%r55, %r54, %r53;
	ld.global.u32 	%r56, [%rd5+-8];
	add.s32 	%r57, %r56, %r55;
	ld.global.u32 	%r58, [%rd5+-4];
	add.s32 	%r59, %r58, %r57;
	ld.global.u32 	%r60, [%rd5];
	add.s32 	%r61, %r60, %r59;
	ld.global.u32 	%r62, [%rd5+4];
	add.s32 	%r63, %r62, %r61;
	ld.global.u32 	%r64, [%rd5+8];
	add.s32 	%r65, %r64, %r63;
	ld.global.u32 	%r66, [%rd5+12];
	add.s32 	%r67, %r66, %r65;
	ld.global.u32 	%r68, [%rd5+16];
	add.s32 	%r69, %r68, %r67;
	ld.global.u32 	%r70, [%rd5+20];
	add.s32 	%r71, %r70, %r69;
	ld.global.u32 	%r72, [%rd5+24];
	add.s32 	%r73, %r72, %r71;
	ld.global.u32 	%r74, [%rd5+28];
	add.s32 	%r115, %r74, %r73;
	add.s32 	%r104, %r104, 16;
	add.s32 	%r103, %r103, 16;
	add.s32 	%r102, %r102, 16;
	add.s32 	%r101, %r101, 16;
	setp.ne.s32 	%p1, %r103, 0;
	@%p1 bra 	$L__BB0_1;
	setp.eq.s32 	%p2, %r4, 0;
	@%p2 bra 	$L__BB0_11;
	and.b32  	%r17, %r2, 7;
	setp.lt.u32 	%p3, %r4, 8;
	@%p3 bra 	$L__BB0_5;
	mul.wide.s32 	%rd6, %r101, 4;
	add.s64 	%rd7, %rd1, %rd6;
	ld.global.u32 	%r76, [%rd7+64];
	add.s32 	%r77, %r76, %r115;
	ld.global.u32 	%r78, [%rd7+68];
	add.s32 	%r79, %r78, %r77;
	ld.global.u32 	%r80, [%rd7+72];
	add.s32 	%r81, %r80, %r79;
	ld.global.u32 	%r82, [%rd7+76];
	add.s32 	%r83, %r82, %r81;
	ld.global.u32 	%r84, [%rd7+80];
	add.s32 	%r85, %r84, %r83;
	ld.global.u32 	%r86, [%rd7+84];
	add.s32 	%r87, %r86, %r85;
	ld.global.u32 	%r88, [%rd7+88];
	add.s32 	%r89, %r88, %r87;
	ld.global.u32 	%r90, [%rd7+92];
	add.s32 	%r115, %r90, %r89;
	add.s32 	%r110, %r104, 8;
$L__BB0_5:
	setp.eq.s32 	%p4, %r17, 0;
	@%p4 bra 	$L__BB0_11;
	and.b32  	%r24, %r2, 3;
	setp.lt.u32 	%p5, %r17, 4;
	@%p5 bra 	$L__BB0_8;
	add.s32 	%r92, %r110, %r3;
	mul.wide.s32 	%rd8, %r92, 4;
	add.s64 	%rd9, %rd1, %rd8;
	ld.global.u32 	%r93, [%rd9];
	add.s32 	%r94, %r93, %r115;
	ld.global.u32 	%r95, [%rd9+4];
	add.s32 	%r96, %r95, %r94;
	ld.global.u32 	%r97, [%rd9+8];
	add.s32 	%r98, %r97, %r96;
	ld.global.u32 	%r99, [%rd9+12];
	add.s32 	%r115, %r99, %r98;
	add.s32 	%r110, %r110, 4;
$L__BB0_8:
	setp.eq.s32 	%p6, %r24, 0;
	@%p6 bra 	$L__BB0_11;
	add.s32 	%r113, %r110, %r3;
	neg.s32 	%r112, %r24;
$L__BB0_10:
	.pragma "nounroll";
	mul.wide.s32 	%rd10, %r113, 4;
	add.s64 	%rd11, %rd1, %rd10;
	ld.global.u32 	%r100, [%rd11];
	add.s32 	%r115, %r100, %r115;
	add.s32 	%r113, %r113, 1;
	add.s32 	%r112, %r112, 1;
	setp.ne.s32 	%p7, %r112, 0;
	@%p7 bra 	$L__BB0_10;
$L__BB0_11:
	mul.wide.u32 	%rd12, %r1, 4;
	add.s64 	%rd13, %rd1, %rd12;
	st.global.u32 	[%rd13+4194304], %r115;
	ret;

}


// ===== COMPILED SASS (sm_100) =====

	.target	sm_100

	.elftype	@"ET_EXEC"


//--------------------- .note.nv.tkinfo           --------------------------
	.section	.note.nv.tkinfo,"",@"SHT_NOTE"
	.sectionflags	@"SHF_NOTE_NV_TKINFO"
	.tkinfo
        /*0018*/ 	.word	0x00000002
        /*0030*/ 	.string	""
        /*0030*/ 	.string	"ptxas"
        /*0030*/ 	.string	"Cuda compilation tools, release 13.0, V13.0.88"
        /*0030*/ 	.string	"Build cuda_13.0.r13.0/compiler.36424714_0"
        /*0030*/ 	.string	"-arch sm_100 -m 64 "



//--------------------- .note.nv.cuinfo           --------------------------
	.section	.note.nv.cuinfo,"",@"SHT_NOTE"
	.sectionflags	@"SHF_NOTE_NV_CUINFO"
        /*0018*/ 	.short	0x0002
        /*001a*/ 	.short	0x0064
        /*001c*/ 	.short	0x0082
	.zero		2


//--------------------- .nv.info                  --------------------------
	.section	.nv.info,"",@"SHT_CUDA_INFO"
	.align	4


	//----- nvinfo : EIATTR_REGCOUNT
	.align		4
        /*0000*/ 	.byte	0x04, 0x2f
        /*0002*/ 	.short	(.L_1 - .L_0)
	.align		4
.L_0:
        /*0004*/ 	.word	index@(_Z10cudaSumGPUPi)
        /*0008*/ 	.word	0x0000001d


	//----- nvinfo : EIATTR_FRAME_SIZE
	.align		4
.L_1:
        /*000c*/ 	.byte	0x04, 0x11
        /*000e*/ 	.short	(.L_3 - .L_2)
	.align		4
.L_2:
        /*0010*/ 	.word	index@(_Z10cudaSumGPUPi)
        /*0014*/ 	.word	0x00000000


	//----- nvinfo : EIATTR_MIN_STACK_SIZE
	.align		4
.L_3:
        /*0018*/ 	.byte	0x04, 0x12
        /*001a*/ 	.short	(.L_5 - .L_4)
	.align		4
.L_4:
        /*001c*/ 	.word	index@(_Z10cudaSumGPUPi)
        /*0020*/ 	.word	0x00000000
.L_5:


//--------------------- .nv.compat                --------------------------
	.section	.nv.compat,"",@"SHT_CUDA_COMPAT_INFO"
	.align	4
        /*0000*/ 	.byte	0x02, 0x09, 0x00, 0x00, 0x02, 0x02, 0x01, 0x00, 0x02, 0x05, 0x05, 0x00, 0x03, 0x07, 0x01, 0x01
        /*0010*/ 	.byte	0x02, 0x03, 0x00, 0x00, 0x02, 0x06, 0x01, 0x00, 0x04, 0x0b, 0x08, 0x00, 0x09, 0x00, 0x00, 0x00
        /*0020*/ 	.byte	0x00, 0x00, 0x00, 0x00


//--------------------- .nv.info._Z10cudaSumGPUPi --------------------------
	.section	.nv.info._Z10cudaSumGPUPi,"",@"SHT_CUDA_INFO"
	.sectionflags	@""
	.align	4


	//----- nvinfo : EIATTR_CUDA_API_VERSION
	.align		4
        /*0000*/ 	.byte	0x04, 0x37
        /*0002*/ 	.short	(.L_7 - .L_6)
.L_6:
        /*0004*/ 	.word	0x00000082


	//----- nvinfo : EIATTR_KPARAM_INFO
	.align		4
.L_7:
        /*0008*/ 	.byte	0x04, 0x17
        /*000a*/ 	.short	(.L_9 - .L_8)
.L_8:
        /*000c*/ 	.word	0x00000000
        /*0010*/ 	.short	0x0000
        /*0012*/ 	.short	0x0000
        /*0014*/ 	.byte	0x00, 0xf5, 0x21, 0x00


	//----- nvinfo : EIATTR_SPARSE_MMA_MASK
	.align		4
.L_9:
        /*0018*/ 	.byte	0x03, 0x50
        /*001a*/ 	.short	0x0000


	//----- nvinfo : EIATTR_MAXREG_COUNT
	.align		4
        /*001c*/ 	.byte	0x03, 0x1b
        /*001e*/ 	.short	0x00ff


	//----- nvinfo : EIATTR_MERCURY_ISA_VERSION
	.align		4
        /*0020*/ 	.byte	0x03, 0x5f
        /*0022*/ 	.short	0x0101


	//----- nvinfo : EIATTR_VRC_CTA_INIT_COUNT
	.align		4
        /*0024*/ 	.byte	0x02, 0x4a
	.zero		1
	.zero		1


	//----- nvinfo : EIATTR_EXIT_INSTR_OFFSETS
	.align		4
        /*0028*/ 	.byte	0x04, 0x1c
        /*002a*/ 	.short	(.L_11 - .L_10)


	//   ....[0]....
.L_10:
        /*002c*/ 	.word	0x00000760


	//----- nvinfo : EIATTR_CBANK_PARAM_SIZE
	.align		4
.L_11:
        /*0030*/ 	.byte	0x03, 0x19
        /*0032*/ 	.short	0x0008


	//----- nvinfo : EIATTR_PARAM_CBANK
	.align		4
        /*0034*/ 	.byte	0x04, 0x0a
        /*0036*/ 	.short	(.L_13 - .L_12)
	.align		4
.L_12:
        /*0038*/ 	.word	index@(.nv.constant0._Z10cudaSumGPUPi)
        /*003c*/ 	.short	0x0380
        /*003e*/ 	.short	0x0008


	//----- nvinfo : EIATTR_SW_WAR
	.align		4
.L_13:
        /*0040*/ 	.byte	0x04, 0x36
        /*0042*/ 	.short	(.L_15 - .L_14)
.L_14:
        /*0044*/ 	.word	0x00000008
.L_15:


//--------------------- .nv.callgraph             --------------------------
	.section	.nv.callgraph,"",@"SHT_CUDA_CALLGRAPH"
	.align	4
	.sectionentsize	8
	.align		4
        /*0000*/ 	.word	0x00000000
	.align		4
        /*0004*/ 	.word	0xffffffff
	.align		4
        /*0008*/ 	.word	0x00000000
	.align		4
        /*000c*/ 	.word	0xfffffffe
	.align		4
        /*0010*/ 	.word	0x00000000
	.align		4
        /*0014*/ 	.word	0xfffffffd
	.align		4
        /*0018*/ 	.word	0x00000000
	.align		4
        /*001c*/ 	.word	0xfffffffc


//--------------------- .text._Z10cudaSumGPUPi    --------------------------
	.section	.text._Z10cudaSumGPUPi,"ax",@progbits
	.align	128
        .global         _Z10cudaSumGPUPi
        .type           _Z10cudaSumGPUPi,@function
        .size           _Z10cudaSumGPUPi,(.L_x_6 - _Z10cudaSumGPUPi)
        .other          _Z10cudaSumGPUPi,@"STO_CUDA_ENTRY STV_DEFAULT"
_Z10cudaSumGPUPi:
.text._Z10cudaSumGPUPi:
[----:B------:R-:W-:Y:S08]  /*0000*/  LDC R1, c[0x0][0x37c] ;  /* 0x0000df00ff017b82 */ /* 0x000ff00000000800 */
[----:B------:R-:W0:Y:S01]  /*0010*/  LDC R4, c[0x0][0x360] ;  /* 0x0000d800ff047b82 */ /* 0x000e220000000800 */
[----:B------:R-:W1:Y:S01]  /*0020*/  LDCU.64 UR4, c[0x0][0x380] ;  /* 0x00007000ff0477ac */ /* 0x000e620008000a00 */
[----:B------:R-:W-:Y:S01]  /*0030*/  IMAD.MOV.U32 R8, RZ, RZ, RZ ;  /* 0x000000ffff087224 */ /* 0x000fe200078e00ff */
[----:B------:R-:W2:Y:S05]  /*0040*/  LDCU.64 UR6, c[0x0][0x358] ;  /* 0x00006b00ff0677ac */ /* 0x000eaa0008000a00 */
[----:B------:R-:W3:Y:S01]  /*0050*/  S2UR UR8, SR_CTAID.X ;  /* 0x00000000000879c3 */ /* 0x000ee20000002500 */
[----:B-1----:R-:W-:-:S04]  /*0060*/  UIADD3 UR4, UP0, UPT, UR4, 0x20, URZ ;  /* 0x0000002004047890 */ /* 0x002fc8000ff1e0ff */
[----:B------:R-:W-:Y:S01]  /*0070*/  UIADD3.X UR5, UPT, UPT, URZ, UR5, URZ, UP0, !UPT ;  /* 0x00000005ff057290 */ /* 0x000fe200087fe4ff */
[----:B0-----:R-:W0:Y:S01]  /*0080*/  I2F.U32.RP R0, R4 ;  /* 0x0000000400007306 */ /* 0x001e220000209000 */
[----:B------:R-:W-:-:S07]  /*0090*/  ISETP.NE.U32.AND P2, PT, R4, RZ, PT ;  /* 0x000000ff0400720c */ /* 0x000fce0003f45070 */
[----:B0-----:R-:W0:Y:S02]  /*00a0*/  MUFU.RCP R0, R0 ;  /* 0x0000000000007308 */ /* 0x001e240000001000 */
[----:B0-----:R-:W-:Y:S02]  /*00b0*/  VIADD R2, R0, 0xffffffe ;  /* 0x0ffffffe00027836 */ /* 0x001fe40000000000 */
[----:B------:R-:W3:Y:S04]  /*00c0*/  S2R R0, SR_TID.X ;  /* 0x0000000000007919 */ /* 0x000ee80000002100 */
[----:B------:R0:W1:Y:S02]  /*00d0*/  F2I.FTZ.U32.TRUNC.NTZ R3, R2 ;  /* 0x0000000200037305 */ /* 0x000064000021f000 */
[----:B0-----:R-:W-:-:S02]  /*00e0*/  IMAD.MOV.U32 R2, RZ, RZ, RZ ;  /* 0x000000ffff027224 */ /* 0x001fc400078e00ff */
[----:B-1----:R-:W-:-:S04]  /*00f0*/  IMAD.MOV R5, RZ, RZ, -R3 ;  /* 0x000000ffff057224 */ /* 0x002fc800078e0a03 */
[----:B------:R-:W-:-:S04]  /*0100*/  IMAD R5, R5, R4, RZ ;  /* 0x0000000405057224 */ /* 0x000fc800078e02ff */
[----:B------:R-:W-:-:S06]  /*0110*/  IMAD.HI.U32 R3, R3, R5, R2 ;  /* 0x0000000503037227 */ /* 0x000fcc00078e0002 */
[----:B------:R-:W-:-:S04]  /*0120*/  IMAD.HI.U32 R7, R3, 0x100000, RZ ;  /* 0x0010000003077827 */ /* 0x000fc800078e00ff */
[----:B------:R-:W-:Y:S02]  /*0130*/  IMAD.MOV R3, RZ, RZ, -R7 ;  /* 0x000000ffff037224 */ /* 0x000fe400078e0a07 */
[C---:B---3--:R-:W-:Y:S02]  /*0140*/  IMAD R2, R4.reuse, UR8, R0 ;  /* 0x0000000804027c24 */ /* 0x048fe4000f8e0200 */
[----:B------:R-:W-:-:S05]  /*0150*/  IMAD R3, R4, R3, 0x100000 ;  /* 0x0010000004037424 */ /* 0x000fca00078e0203 */
[----:B------:R-:W-:-:S13]  /*0160*/  ISETP.GE.U32.AND P0, PT, R3, R4, PT ;  /* 0x000000040300720c */ /* 0x000fda0003f06070 */
[----:B------:R-:W-:Y:S01]  /*0170*/  @P0 IMAD.IADD R3, R3, 0x1, -R4 ;  /* 0x0000000103030824 */ /* 0x000fe200078e0a04 */
[----:B------:R-:W-:-:S04]  /*0180*/  @P0 IADD3 R7, PT, PT, R7, 0x1, RZ ;  /* 0x0000000107070810 */ /* 0x000fc80007ffe0ff */
[----:B------:R-:W-:-:S13]  /*0190*/  ISETP.GE.U32.AND P1, PT, R3, R4, PT ;  /* 0x000000040300720c */ /* 0x000fda0003f26070 */
[----:B------:R-:W-:Y:S01]  /*01a0*/  @P1 VIADD R7, R7, 0x1 ;  /* 0x0000000107071836 */ /* 0x000fe20000000000 */
[----:B------:R-:W-:Y:S01]  /*01b0*/  @!P2 LOP3.LUT R7, RZ, R4, RZ, 0x33, !PT ;  /* 0x00000004ff07a212 */ /* 0x000fe200078e33ff */
[----:B------:R-:W-:-:S03]  /*01c0*/  IMAD.MOV.U32 R4, RZ, RZ, RZ ;  /* 0x000000ffff047224 */ /* 0x000fc600078e00ff */
[C---:B------:R-:W-:Y:S01]  /*01d0*/  LOP3.LUT R6, R7.reuse, 0x1ffff0, RZ, 0xc0, !PT ;  /* 0x001ffff007067812 */ /* 0x040fe200078ec0ff */
[----:B------:R-:W-:Y:S01]  /*01e0*/  IMAD R5, R2, R7, RZ ;  /* 0x0000000702057224 */ /* 0x000fe200078e02ff */
[----:B------:R-:W-:Y:S02]  /*01f0*/  LOP3.LUT R24, R7, 0xf, RZ, 0xc0, !PT ;  /* 0x0000000f07187812 */ /* 0x000fe400078ec0ff */
[----:B------:R-:W-:Y:S01]  /*0200*/  IADD3 R11, PT, PT, -R6, RZ, RZ ;  /* 0x000000ff060b7210 */ /* 0x000fe20007ffe1ff */
[----:B------:R-:W-:Y:S02]  /*0210*/  VIADD R9, R5, 0xfffffff0 ;  /* 0xfffffff005097836 */ /* 0x000fe40000000000 */
[----:B--2---:R-:W-:-:S07]  /*0220*/  IMAD.MOV.U32 R10, RZ, RZ, R5 ;  /* 0x000000ffff0a7224 */ /* 0x004fce00078e0005 */
.L_x_0:
[----:B------:R-:W-:Y:S02]  /*0230*/  IMAD.U32 R2, RZ, RZ, UR4 ;  /* 0x00000004ff027e24 */ /* 0x000fe4000f8e00ff */
[----:B------:R-:W-:Y:S02]  /*0240*/  IMAD.U32 R3, RZ, RZ, UR5 ;  /* 0x00000005ff037e24 */ /* 0x000fe4000f8e00ff */
[----:B------:R-:W-:-:S05]  /*0250*/  IMAD.WIDE R2, R10, 0x4, R2 ;  /* 0x000000040a027825 */ /* 0x000fca00078e0202 */
[----:B------:R-:W2:Y:S04]  /*0260*/  LDG.E R23, desc[UR6][R2.64+-0x20] ;  /* 0xffffe00602177981 */ /* 0x000ea8000c1e1900 */
[----:B------:R-:W2:Y:S04]  /*0270*/  LDG.E R22, desc[UR6][R2.64+-0x1c] ;  /* 0xffffe40602167981 */ /* 0x000ea8000c1e1900 */
[----:B------:R-:W3:Y:S04]  /*0280*/  LDG.E R25, desc[UR6][R2.64+-0x18] ;  /* 0xffffe80602197981 */ /* 0x000ee8000c1e1900 */
[----:B------:R-:W3:Y:S04]  /*0290*/  LDG.E R26, desc[UR6][R2.64+-0x14] ;  /* 0xffffec06021a7981 */ /* 0x000ee8000c1e1900 */
[----:B------:R-:W4:Y:S04]  /*02a0*/  LDG.E R21, desc[UR6][R2.64+-0x10] ;  /* 0xfffff00602157981 */ /* 0x000f28000c1e1900 */
[----:B------:R-:W4:Y:S04]  /*02b0*/  LDG.E R20, desc[UR6][R2.64+-0xc] ;  /* 0xfffff40602147981 */ /* 0x000f28000c1e1900 */
[----:B------:R-:W5:Y:S04]  /*02c0*/  LDG.E R19, desc[UR6][R2.64+-0x8] ;  /* 0xfffff80602137981 */ /* 0x000f68000c1e1900 */
[----:B------:R-:W5:Y:S04]  /*02d0*/  LDG.E R18, desc[UR6][R2.64+-0x4] ;  /* 0xfffffc0602127981 */ /* 0x000f68000c1e1900 */
[----:B------:R-:W5:Y:S04]  /*02e0*/  LDG.E R17, desc[UR6][R2.64] ;  /* 0x0000000602117981 */ /* 0x000f68000c1e1900 */
[----:B------:R-:W5:Y:S04]  /*02f0*/  LDG.E R16, desc[UR6][R2.64+0x4] ;  /* 0x0000040602107981 */ /* 0x000f68000c1e1900 */
[----:B------:R-:W5:Y:S04]  /*0300*/  LDG.E R15, desc[UR6][R2.64+0x8] ;  /* 0x00000806020f7981 */ /* 0x000f68000c1e1900 */
[----:B------:R-:W5:Y:S04]  /*0310*/  LDG.E R14, desc[UR6][R2.64+0xc] ;  /* 0x00000c06020e7981 */ /* 0x000f68000c1e1900 */
[----:B------:R-:W5:Y:S04]  /*0320*/  LDG.E R13, desc[UR6][R2.64+0x10] ;  /* 0x00001006020d7981 */ /* 0x000f68000c1e1900 */
[----:B------:R-:W5:Y:S01]  /*0330*/  LDG.E R12, desc[UR6][R2.64+0x14] ;  /* 0x00001406020c7981 */ /* 0x000f62000c1e1900 */
[----:B--2---:R-:W-:-:S03]  /*0340*/  IADD3 R22, PT, PT, R22, R23, R4 ;  /* 0x0000001716167210 */ /* 0x004fc60007ffe004 */
[----:B------:R-:W2:Y:S04]  /*0350*/  LDG.E R4, desc[UR6][R2.64+0x18] ;  /* 0x0000180602047981 */ /* 0x000ea8000c1e1900 */
[----:B------:R-:W2:Y:S01]  /*0360*/  LDG.E R23, desc[UR6][R2.64+0x1c] ;  /* 0x00001c0602177981 */ /* 0x000ea2000c1e1900 */
[----:B------:R-:W-:Y:S01]  /*0370*/  VIADD R11, R11, 0x10 ;  /* 0x000000100b0b7836 */ /* 0x000fe20000000000 */
[----:B---3--:R-:W-:Y:S01]  /*0380*/  IADD3 R22, PT, PT, R26, R25, R22 ;  /* 0x000000191a167210 */ /* 0x008fe20007ffe016 */
[----:B------:R-:W-:Y:S01]  /*0390*/  VIADD R9, R9, 0x10 ;  /* 0x0000001009097836 */ /* 0x000fe20000000000 */
[----:B------:R-:W-:Y:S01]  /*03a0*/  IADD3 R8, PT, PT, R8, 0x10, RZ ;  /* 0x0000001008087810 */ /* 0x000fe20007ffe0ff */
[----:B------:R-:W-:Y:S01]  /*03b0*/  VIADD R10, R10, 0x10 ;  /* 0x000000100a0a7836 */ /* 0x000fe20000000000 */
[----:B------:R-:W-:-:S02]  /*03c0*/  ISETP.NE.AND P0, PT, R11, RZ, PT ;  /* 0x000000ff0b00720c */ /* 0x000fc40003f05270 */
[----:B----4-:R-:W-:-:S04]  /*03d0*/  IADD3 R20, PT, PT, R20, R21, R22 ;  /* 0x0000001514147210 */ /* 0x010fc80007ffe016 */
[----:B-----5:R-:W-:-:S04]  /*03e0*/  IADD3 R18, PT, PT, R18, R19, R20 ;  /* 0x0000001312127210 */ /* 0x020fc80007ffe014 */
[----:B------:R-:W-:-:S04]  /*03f0*/  IADD3 R16, PT, PT, R16, R17, R18 ;  /* 0x0000001110107210 */ /* 0x000fc80007ffe012 */
[----:B------:R-:W-:-:S04]  /*0400*/  IADD3 R14, PT, PT, R14, R15, R16 ;  /* 0x0000000f0e0e7210 */ /* 0x000fc80007ffe010 */
[----:B------:R-:W-:-:S04]  /*0410*/  IADD3 R12, PT, PT, R12, R13, R14 ;  /* 0x0000000d0c0c7210 */ /* 0x000fc80007ffe00e */
[----:B--2---:R-:W-:Y:S01]  /*0420*/  IADD3 R4, PT, PT, R23, R4, R12 ;  /* 0x0000000417047210 */ /* 0x004fe20007ffe00c */
[----:B------:R-:W-:Y:S06]  /*0430*/  @P0 BRA `(.L_x_0) ;  /* 0xfffffffc007c0947 */ /* 0x000fec000383ffff */
[----:B------:R-:W-:-:S13]  /*0440*/  ISETP.NE.AND P0, PT, R24, RZ, PT ;  /* 0x000000ff1800720c */ /* 0x000fda0003f05270 */
[----:B------:R-:W-:Y:S05]  /*0450*/  @!P0 BRA `(.L_x_1) ;  /* 0x0000000000b48947 */ /* 0x000fea0003800000 */
[----:B------:R-:W-:Y:S02]  /*0460*/  ISETP.GE.U32.AND P0, PT, R24, 0x8, PT ;  /* 0x000000081800780c */ /* 0x000fe40003f06070 */
[----:B------:R-:W-:-:S04]  /*0470*/  LOP3.LUT R16, R7, 0x7, RZ, 0xc0, !PT ;  /* 0x0000000707107812 */ /* 0x000fc800078ec0ff */
[----:B------:R-:W-:-:S07]  /*0480*/  ISETP.NE.AND P1, PT, R16, RZ, PT ;  /* 0x000000ff1000720c */ /* 0x000fce0003f25270 */
[----:B------:R-:W-:Y:S06]  /*0490*/  @!P0 BRA `(.L_x_2) ;  /* 0x00000000003c8947 */ /* 0x000fec0003800000 */
[----:B------:R-:W0:Y:S02]  /*04a0*/  LDC.64 R2, c[0x0][0x380] ;  /* 0x0000e000ff027b82 */ /* 0x000e240000000a00 */
[----:B0-----:R-:W-:-:S05]  /*04b0*/  IMAD.WIDE R2, R9, 0x4, R2 ;  /* 0x0000000409027825 */ /* 0x001fca00078e0202 */
[----:B------:R-:W2:Y:S04]  /*04c0*/  LDG.E R9, desc[UR6][R2.64+0x40] ;  /* 0x0000400602097981 */ /* 0x000ea8000c1e1900 */
[----:B------:R-:W2:Y:S04]  /*04d0*/  LDG.E R6, desc[UR6][R2.64+0x44] ;  /* 0x0000440602067981 */ /* 0x000ea8000c1e1900 */
[----:B------:R-:W3:Y:S04]  /*04e0*/  LDG.E R11, desc[UR6][R2.64+0x48] ;  /* 0x00004806020b7981 */ /* 0x000ee8000c1e1900 */
[----:B------:R-:W3:Y:S04]  /*04f0*/  LDG.E R10, desc[UR6][R2.64+0x4c] ;  /* 0x00004c06020a7981 */ /* 0x000ee8000c1e1900 */
[----:B------:R-:W4:Y:S04]  /*0500*/  LDG.E R13, desc[UR6][R2.64+0x50] ;  /* 0x00005006020d7981 */ /* 0x000f28000c1e1900 */
[----:B------:R-:W4:Y:S04]  /*0510*/  LDG.E R12, desc[UR6][R2.64+0x54] ;  /* 0x00005406020c7981 */ /* 0x000f28000c1e1900 */
[----:B------:R-:W5:Y:S04]  /*0520*/  LDG.E R15, desc[UR6][R2.64+0x58] ;  /* 0x00005806020f7981 */ /* 0x000f68000c1e1900 */
[----:B------:R-:W5:Y:S01]  /*0530*/  LDG.E R14, desc[UR6][R2.64+0x5c] ;  /* 0x00005c06020e7981 */ /* 0x000f62000c1e1900 */
[----:B--2---:R-:W-:-:S04]  /*0540*/  IADD3 R6, PT, PT, R6, R9, R4 ;  /* 0x0000000906067210 */ /* 0x004fc80007ffe004 */
[----:B---3--:R-:W-:-:S04]  /*0550*/  IADD3 R6, PT, PT, R10, R11, R6 ;  /* 0x0000000b0a067210 */ /* 0x008fc80007ffe006 */
[----:B----4-:R-:W-:Y:S01]  /*0560*/  IADD3 R12, PT, PT, R12, R13, R6 ;  /* 0x0000000d0c0c7210 */ /* 0x010fe20007ffe006 */
[----:B------:R-:W-:-:S03]  /*0570*/  VIADD R6, R8, 0x8 ;  /* 0x0000000808067836 */ /* 0x000fc60000000000 */
[----:B-----5:R-:W-:-:S07]  /*0580*/  IADD3 R4, PT, PT, R14, R15, R12 ;  /* 0x0000000f0e047210 */ /* 0x020fce0007ffe00c */
.L_x_2:
[----:B------:R-:W-:Y:S05]  /*0590*/  @!P1 BRA `(.L_x_1) ;  /* 0x0000000000649947 */ /* 0x000fea0003800000 */
[----:B------:R-:W-:Y:S02]  /*05a0*/  ISETP.GE.U32.AND P0, PT, R16, 0x4, PT ;  /* 0x000000041000780c */ /* 0x000fe40003f06070 */
[----:B------:R-:W-:-:S04]  /*05b0*/  LOP3.LUT R7, R7, 0x3, RZ, 0xc0, !PT ;  /* 0x0000000307077812 */ /* 0x000fc800078ec0ff */
[----:B------:R-:W-:-:S07]  /*05c0*/  ISETP.NE.AND P1, PT, R7, RZ, PT ;  /* 0x000000ff0700720c */ /* 0x000fce0003f25270 */
[----:B------:R-:W-:Y:S06]  /*05d0*/  @!P0 BRA `(.L_x_3) ;  /* 0x0000000000288947 */ /* 0x000fec0003800000 */
[----:B------:R-:W0:Y:S01]  /*05e0*/  LDC.64 R2, c[0x0][0x380] ;  /* 0x0000e000ff027b82 */ /* 0x000e220000000a00 */
[----:B------:R-:W-:-:S05]  /*05f0*/  IADD3 R9, PT, PT, R5, R6, RZ ;  /* 0x0000000605097210 */ /* 0x000fca0007ffe0ff */
[----:B0-----:R-:W-:-:S05]  /*0600*/  IMAD.WIDE R2, R9, 0x4, R2 ;  /* 0x0000000409027825 */ /* 0x001fca00078e0202 */
[----:B------:R-:W2:Y:S04]  /*0610*/  LDG.E R9, desc[UR6][R2.64] ;  /* 0x0000000602097981 */ /* 0x000ea8000c1e1900 */
[----:B------:R-:W2:Y:S04]  /*0620*/  LDG.E R8, desc[UR6][R2.64+0x4] ;  /* 0x0000040602087981 */ /* 0x000ea8000c1e1900 */
[----:B------:R-:W3:Y:S04]  /*0630*/  LDG.E R11, desc[UR6][R2.64+0x8] ;  /* 0x00000806020b7981 */ /* 0x000ee8000c1e1900 */
[----:B------:R-:W3:Y:S01]  /*0640*/  LDG.E R10, desc[UR6][R2.64+0xc] ;  /* 0x00000c06020a7981 */ /* 0x000ee2000c1e1900 */
[----:B------:R-:W-:Y:S01]  /*0650*/  VIADD R6, R6, 0x4 ;  /* 0x0000000406067836 */ /* 0x000fe20000000000 */
[----:B--2---:R-:W-:-:S04]  /*0660*/  IADD3 R4, PT, PT, R8, R9, R4 ;  /* 0x0000000908047210 */ /* 0x004fc80007ffe004 */
[----:B---3--:R-:W-:-:S07]  /*0670*/  IADD3 R4, PT, PT, R10, R11, R4 ;  /* 0x0000000b0a047210 */ /* 0x008fce0007ffe004 */
.L_x_3:
[----:B------:R-:W-:Y:S05]  /*0680*/  @!P1 BRA `(.L_x_1) ;  /* 0x0000000000289947 */ /* 0x000fea0003800000 */
[----:B------:R-:W0:Y:S01]  /*0690*/  LDC.64 R8, c[0x0][0x380] ;  /* 0x0000e000ff087b82 */ /* 0x000e220000000a00 */
[----:B------:R-:W-:Y:S02]  /*06a0*/  IMAD.IADD R5, R5, 0x1, R6 ;  /* 0x0000000105057824 */ /* 0x000fe400078e0206 */
[----:B------:R-:W-:-:S07]  /*06b0*/  IMAD.MOV R7, RZ, RZ, -R7 ;  /* 0x000000ffff077224 */ /* 0x000fce00078e0a07 */
.L_x_4:
[----:B0-----:R-:W-:-:S06]  /*06c0*/  IMAD.WIDE R2, R5, 0x4, R8 ;  /* 0x0000000405027825 */ /* 0x001fcc00078e0208 */
[----:B------:R-:W2:Y:S01]  /*06d0*/  LDG.E R3, desc[UR6][R2.64] ;  /* 0x0000000602037981 */ /* 0x000ea2000c1e1900 */
[----:B------:R-:W-:Y:S01]  /*06e0*/  IADD3 R7, PT, PT, R7, 0x1, RZ ;  /* 0x0000000107077810 */ /* 0x000fe20007ffe0ff */
[----:B------:R-:W-:-:S03]  /*06f0*/  VIADD R5, R5, 0x1 ;  /* 0x0000000105057836 */ /* 0x000fc60000000000 */
[----:B------:R-:W-:Y:S01]  /*0700*/  ISETP.NE.AND P0, PT, R7, RZ, PT ;  /* 0x000000ff0700720c */ /* 0x000fe20003f05270 */
[----:B--2---:R-:W-:-:S12]  /*0710*/  IMAD.IADD R4, R3, 0x1, R4 ;  /* 0x0000000103047824 */ /* 0x004fd800078e0204 */
[----:B------:R-:W-:Y:S05]  /*0720*/  @P0 BRA `(.L_x_4) ;  /* 0xfffffffc00e40947 */ /* 0x000fea000383ffff */
.L_x_1:
[----:B------:R-:W0:Y:S02]  /*0730*/  LDC.64 R2, c[0x0][0x380] ;  /* 0x0000e000ff027b82 */ /* 0x000e240000000a00 */
[----:B0-----:R-:W-:-:S05]  /*0740*/  IMAD.WIDE.U32 R2, R0, 0x4, R2 ;  /* 0x0000000400027825 */ /* 0x001fca00078e0002 */
[----:B------:R-:W-:Y:S01]  /*0750*/  STG.E desc[UR6][R2.64+0x400000], R4 ;  /* 0x4000000402007986 */ /* 0x000fe2000c101906 */
[----:B------:R-:W-:Y:S05]  /*0760*/  EXIT ;  /* 0x000000000000794d */ /* 0x000fea0003800000 */
.L_x_5:
[----:B------:R-:W-:-:S00]  /*0770*/  BRA `(.L_x_5) ;  /* 0xfffffffc00fc7947 */ /* 0x000fc0000383ffff */
[----:B------:R-:W-:-:S00]  /*0780*/  NOP ;  /* 0x0000000000007918 */ /* 0x000fc00000000000 */
[----:B------:R-:W-:-:S00]  /*0790*/  NOP ;  /* 0x0000000000007918 */ /* 0x000fc00000000000 */
[----:B------:R-:W-:-:S00]  /*07a0*/  NOP ;  /* 0x0000000000007918 */ /* 0x000fc00000000000 */
[----:B------:R-:W-:-:S00]  /*07b0*/  NOP ;  /* 0x0000000000007918 */ /* 0x000fc00000000000 */
[----:B------:R-:W-:-:S00]  /*07c0*/  NOP ;  /* 0x0000000000007918 */ /* 0x000fc00000000000 */
[----:B------:R-:W-:-:S00]  /*07d0*/  NOP ;  /* 0x0000000000007918 */ /* 0x000fc00000000000 */
[----:B------:R-:W-:-:S00]  /*07e0*/  NOP ;  /* 0x0000000000007918 */ /* 0x000fc00000000000 */
[----:B------:R-:W-:-:S00]  /*07f0*/  NOP ;  /* 0x0000000000007918 */ /* 0x000fc00000000000 */
.L_x_6:


//--------------------- .nv.shared.reserved.0     --------------------------
	.section	.nv.shared.reserved.0,"aw",@nobits
	.weak		__nv_reservedSMEM_offset_0_alias
	.size		__nv_reservedSMEM_offset_0_alias, 0, 64
	.other		__nv_reservedSMEM_offset_0_alias,@"STO_CUDA_RESERVED_SHARED STV_DEFAULT"
__nv_reservedSMEM_offset_0_alias:
	.zero		0
	.zero		64


//--------------------- .nv.constant0._Z10cudaSumGPUPi --------------------------
	.section	.nv.constant0._Z10cudaSumGPUPi,"a",@progbits
	.sectionflags	@""
	.align	4
.nv.constant0._Z10cudaSumGPUPi:
	.zero		904


//--------------------- SYMBOLS --------------------------

	.type		.nv.reservedSmem.offset0,@object
	.size		.nv.reservedSmem.offset0,0x4
